//
// Generated by NVIDIA NVVM Compiler
//
// Compiler Build ID: CL-36424714
// Cuda compilation tools, release 13.0, V13.0.88
// Based on NVVM 20.0.0
//

.version 9.0
.target sm_100
.address_size 64

	// .globl	_Z8wmma_kerPdS_S_
.extern .func  (.param .b32 func_retval0) vprintf
(
	.param .b64 vprintf_param_0,
	.param .b64 vprintf_param_1
)
;
// _ZZ8wmma_kerPdS_S_E1x has been demoted
.global .align 1 .b8 $str[5] = {37, 108, 102, 32};
.global .align 1 .b8 $str$1[2] = {10};

.visible .entry _Z8wmma_kerPdS_S_(
	.param .u64 .ptr .align 1 _Z8wmma_kerPdS_S__param_0,
	.param .u64 .ptr .align 1 _Z8wmma_kerPdS_S__param_1,
	.param .u64 .ptr .align 1 _Z8wmma_kerPdS_S__param_2
)
{
	.local .align 8 .b8 	__local_depot0[8];
	.reg .b64 	%SP;
	.reg .b64 	%SPL;
	.reg .pred 	%p<2>;
	.reg .b32 	%r<85>;
	.reg .b64 	%rd<30>;
	.reg .b64 	%fd<46>;
	// demoted variable
	.shared .align 8 .b8 _ZZ8wmma_kerPdS_S_E1x[256];
	mov.u64 	%SPL, __local_depot0;
	cvta.local.u64 	%SP, %SPL;
	mov.u32 	%r1, %tid.x;
	setp.ne.s32 	%p1, %r1, 0;
	@%p1 bra 	$L__BB0_2;
	add.u64 	%rd3, %SP, 0;
	add.u64 	%rd4, %SPL, 0;
	mov.b64 	%rd5, 4607182418800017408;
	st.shared.u64 	[_ZZ8wmma_kerPdS_S_E1x], %rd5;
	mov.b64 	%rd6, 4611686018427387904;
	st.shared.u64 	[_ZZ8wmma_kerPdS_S_E1x+8], %rd6;
	mov.b64 	%rd7, 4613937818241073152;
	st.shared.u64 	[_ZZ8wmma_kerPdS_S_E1x+16], %rd7;
	mov.b64 	%rd8, 4616189618054758400;
	st.shared.u64 	[_ZZ8wmma_kerPdS_S_E1x+24], %rd8;
	mov.b64 	%rd9, 4617315517961601024;
	st.shared.u64 	[_ZZ8wmma_kerPdS_S_E1x+32], %rd9;
	mov.b64 	%rd10, 4618441417868443648;
	st.shared.u64 	[_ZZ8wmma_kerPdS_S_E1x+40], %rd10;
	mov.b64 	%rd11, 4619567317775286272;
	st.shared.u64 	[_ZZ8wmma_kerPdS_S_E1x+48], %rd11;
	mov.b64 	%rd12, 4620693217682128896;
	st.shared.u64 	[_ZZ8wmma_kerPdS_S_E1x+56], %rd12;
	mov.b64 	%rd13, 4621256167635550208;
	st.shared.u64 	[_ZZ8wmma_kerPdS_S_E1x+64], %rd13;
	mov.b64 	%rd14, 4621819117588971520;
	st.shared.u64 	[_ZZ8wmma_kerPdS_S_E1x+72], %rd14;
	mov.b64 	%rd15, 4622382067542392832;
	st.shared.u64 	[_ZZ8wmma_kerPdS_S_E1x+80], %rd15;
	mov.b64 	%rd16, 4622945017495814144;
	st.shared.u64 	[_ZZ8wmma_kerPdS_S_E1x+88], %rd16;
	mov.b64 	%rd17, 4623507967449235456;
	st.shared.u64 	[_ZZ8wmma_kerPdS_S_E1x+96], %rd17;
	mov.b64 	%rd18, 4624070917402656768;
	st.shared.u64 	[_ZZ8wmma_kerPdS_S_E1x+104], %rd18;
	mov.b64 	%rd19, 4624633867356078080;
	st.shared.u64 	[_ZZ8wmma_kerPdS_S_E1x+112], %rd19;
	mov.b64 	%rd20, 4625196817309499392;
	st.shared.u64 	[_ZZ8wmma_kerPdS_S_E1x+120], %rd20;
	mov.b64 	%rd21, 0;
	st.shared.u64 	[_ZZ8wmma_kerPdS_S_E1x+128], %rd21;
	st.shared.u64 	[_ZZ8wmma_kerPdS_S_E1x+136], %rd21;
	st.shared.u64 	[_ZZ8wmma_kerPdS_S_E1x+144], %rd21;
	st.shared.u64 	[_ZZ8wmma_kerPdS_S_E1x+152], %rd21;
	st.shared.u64 	[_ZZ8wmma_kerPdS_S_E1x+160], %rd21;
	st.shared.u64 	[_ZZ8wmma_kerPdS_S_E1x+168], %rd21;
	st.shared.u64 	[_ZZ8wmma_kerPdS_S_E1x+176], %rd21;
	st.shared.u64 	[_ZZ8wmma_kerPdS_S_E1x+184], %rd21;
	st.shared.u64 	[_ZZ8wmma_kerPdS_S_E1x+192], %rd21;
	st.shared.u64 	[_ZZ8wmma_kerPdS_S_E1x+200], %rd21;
	st.shared.u64 	[_ZZ8wmma_kerPdS_S_E1x+208], %rd21;
	st.shared.u64 	[_ZZ8wmma_kerPdS_S_E1x+216], %rd21;
	st.shared.u64 	[_ZZ8wmma_kerPdS_S_E1x+224], %rd21;
	st.shared.u64 	[_ZZ8wmma_kerPdS_S_E1x+232], %rd21;
	st.shared.u64 	[_ZZ8wmma_kerPdS_S_E1x+240], %rd21;
	st.shared.u64 	[_ZZ8wmma_kerPdS_S_E1x+248], %rd21;
	st.local.u64 	[%rd4], %rd5;
	mov.u64 	%rd22, $str;
	cvta.global.u64 	%rd23, %rd22;
	{ // callseq 0, 0
	.param .b64 param0;
	st.param.b64 	[param0], %rd23;
	.param .b64 param1;
	st.param.b64 	[param1], %rd3;
	.param .b32 retval0;
	call.uni (retval0), 
	vprintf, 
	(
	param0, 
	param1
	);
	ld.param.b32 	%r2, [retval0];
	} // callseq 0
	ld.shared.f64 	%fd1, [_ZZ8wmma_kerPdS_S_E1x+8];
	st.local.f64 	[%rd4], %fd1;
	{ // callseq 1, 0
	.param .b64 param0;
	st.param.b64 	[param0], %rd23;
	.param .b64 param1;
	st.param.b64 	[param1], %rd3;
	.param .b32 retval0;
	call.uni (retval0), 
	vprintf, 
	(
	param0, 
	param1
	);
	ld.param.b32 	%r4, [retval0];
	} // callseq 1
	ld.shared.f64 	%fd2, [_ZZ8wmma_kerPdS_S_E1x+16];
	st.local.f64 	[%rd4], %fd2;
	{ // callseq 2, 0
	.param .b64 param0;
	st.param.b64 	[param0], %rd23;
	.param .b64 param1;
	st.param.b64 	[param1], %rd3;
	.param .b32 retval0;
	call.uni (retval0), 
	vprintf, 
	(
	param0, 
	param1
	);
	ld.param.b32 	%r6, [retval0];
	} // callseq 2
	ld.shared.f64 	%fd3, [_ZZ8wmma_kerPdS_S_E1x+24];
	st.local.f64 	[%rd4], %fd3;
	{ // callseq 3, 0
	.param .b64 param0;
	st.param.b64 	[param0], %rd23;
	.param .b64 param1;
	st.param.b64 	[param1], %rd3;
	.param .b32 retval0;
	call.uni (retval0), 
	vprintf, 
	(
	param0, 
	param1
	);
	ld.param.b32 	%r8, [retval0];
	} // callseq 3
	mov.u64 	%rd24, $str$1;
	cvta.global.u64 	%rd25, %rd24;
	{ // callseq 4, 0
	.param .b64 param0;
	st.param.b64 	[param0], %rd25;
	.param .b64 param1;
	st.param.b64 	[param1], 0;
	.param .b32 retval0;
	call.uni (retval0), 
	vprintf, 
	(
	param0, 
	param1
	);
	ld.param.b32 	%r10, [retval0];
	} // callseq 4
	ld.shared.f64 	%fd4, [_ZZ8wmma_kerPdS_S_E1x+32];
	st.local.f64 	[%rd4], %fd4;
	{ // callseq 5, 0
	.param .b64 param0;
	st.param.b64 	[param0], %rd23;
	.param .b64 param1;
	st.param.b64 	[param1], %rd3;
	.param .b32 retval0;
	call.uni (retval0), 
	vprintf, 
	(
	param0, 
	param1
	);
	ld.param.b32 	%r12, [retval0];
	} // callseq 5
	ld.shared.f64 	%fd5, [_ZZ8wmma_kerPdS_S_E1x+40];
	st.local.f64 	[%rd4], %fd5;
	{ // callseq 6, 0
	.param .b64 param0;
	st.param.b64 	[param0], %rd23;
	.param .b64 param1;
	st.param.b64 	[param1], %rd3;
	.param .b32 retval0;
	call.uni (retval0), 
	vprintf, 
	(
	param0, 
	param1
	);
	ld.param.b32 	%r14, [retval0];
	} // callseq 6
	ld.shared.f64 	%fd6, [_ZZ8wmma_kerPdS_S_E1x+48];
	st.local.f64 	[%rd4], %fd6;
	{ // callseq 7, 0
	.param .b64 param0;
	st.param.b64 	[param0], %rd23;
	.param .b64 param1;
	st.param.b64 	[param1], %rd3;
	.param .b32 retval0;
	call.uni (retval0), 
	vprintf, 
	(
	param0, 
	param1
	);
	ld.param.b32 	%r16, [retval0];
	} // callseq 7
	ld.shared.f64 	%fd7, [_ZZ8wmma_kerPdS_S_E1x+56];
	st.local.f64 	[%rd4], %fd7;
	{ // callseq 8, 0
	.param .b64 param0;
	st.param.b64 	[param0], %rd23;
	.param .b64 param1;
	st.param.b64 	[param1], %rd3;
	.param .b32 retval0;
	call.uni (retval0), 
	vprintf, 
	(
	param0, 
	param1
	);
	ld.param.b32 	%r18, [retval0];
	} // callseq 8
	{ // callseq 9, 0
	.param .b64 param0;
	st.param.b64 	[param0], %rd25;
	.param .b64 param1;
	st.param.b64 	[param1], 0;
	.param .b32 retval0;
	call.uni (retval0), 
	vprintf, 
	(
	param0, 
	param1
	);
	ld.param.b32 	%r20, [retval0];
	} // callseq 9
	ld.shared.f64 	%fd8, [_ZZ8wmma_kerPdS_S_E1x+64];
	st.local.f64 	[%rd4], %fd8;
	{ // callseq 10, 0
	.param .b64 param0;
	st.param.b64 	[param0], %rd23;
	.param .b64 param1;
	st.param.b64 	[param1], %rd3;
	.param .b32 retval0;
	call.uni (retval0), 
	vprintf, 
	(
	param0, 
	param1
	);
	ld.param.b32 	%r22, [retval0];
	} // callseq 10
	ld.shared.f64 	%fd9, [_ZZ8wmma_kerPdS_S_E1x+72];
	st.local.f64 	[%rd4], %fd9;
	{ // callseq 11, 0
	.param .b64 param0;
	st.param.b64 	[param0], %rd23;
	.param .b64 param1;
	st.param.b64 	[param1], %rd3;
	.param .b32 retval0;
	call.uni (retval0), 
	vprintf, 
	(
	param0, 
	param1
	);
	ld.param.b32 	%r24, [retval0];
	} // callseq 11
	ld.shared.f64 	%fd10, [_ZZ8wmma_kerPdS_S_E1x+80];
	st.local.f64 	[%rd4], %fd10;
	{ // callseq 12, 0
	.param .b64 param0;
	st.param.b64 	[param0], %rd23;
	.param .b64 param1;
	st.param.b64 	[param1], %rd3;
	.param .b32 retval0;
	call.uni (retval0), 
	vprintf, 
	(
	param0, 
	param1
	);
	ld.param.b32 	%r26, [retval0];
	} // callseq 12
	ld.shared.f64 	%fd11, [_ZZ8wmma_kerPdS_S_E1x+88];
	st.local.f64 	[%rd4], %fd11;
	{ // callseq 13, 0
	.param .b64 param0;
	st.param.b64 	[param0], %rd23;
	.param .b64 param1;
	st.param.b64 	[param1], %rd3;
	.param .b32 retval0;
	call.uni (retval0), 
	vprintf, 
	(
	param0, 
	param1
	);
	ld.param.b32 	%r28, [retval0];
	} // callseq 13
	{ // callseq 14, 0
	.param .b64 param0;
	st.param.b64 	[param0], %rd25;
	.param .b64 param1;
	st.param.b64 	[param1], 0;
	.param .b32 retval0;
	call.uni (retval0), 
	vprintf, 
	(
	param0, 
	param1
	);
	ld.param.b32 	%r30, [retval0];
	} // callseq 14
	ld.shared.f64 	%fd12, [_ZZ8wmma_kerPdS_S_E1x+96];
	st.local.f64 	[%rd4], %fd12;
	{ // callseq 15, 0
	.param .b64 param0;
	st.param.b64 	[param0], %rd23;
	.param .b64 param1;
	st.param.b64 	[param1], %rd3;
	.param .b32 retval0;
	call.uni (retval0), 
	vprintf, 
	(
	param0, 
	param1
	);
	ld.param.b32 	%r32, [retval0];
	} // callseq 15
	ld.shared.f64 	%fd13, [_ZZ8wmma_kerPdS_S_E1x+104];
	st.local.f64 	[%rd4], %fd13;
	{ // callseq 16, 0
	.param .b64 param0;
	st.param.b64 	[param0], %rd23;
	.param .b64 param1;
	st.param.b64 	[param1], %rd3;
	.param .b32 retval0;
	call.uni (retval0), 
	vprintf, 
	(
	param0, 
	param1
	);
	ld.param.b32 	%r34, [retval0];
	} // callseq 16
	ld.shared.f64 	%fd14, [_ZZ8wmma_kerPdS_S_E1x+112];
	st.local.f64 	[%rd4], %fd14;
	{ // callseq 17, 0
	.param .b64 param0;
	st.param.b64 	[param0], %rd23;
	.param .b64 param1;
	st.param.b64 	[param1], %rd3;
	.param .b32 retval0;
	call.uni (retval0), 
	vprintf, 
	(
	param0, 
	param1
	);
	ld.param.b32 	%r36, [retval0];
	} // callseq 17
	ld.shared.f64 	%fd15, [_ZZ8wmma_kerPdS_S_E1x+120];
	st.local.f64 	[%rd4], %fd15;
	{ // callseq 18, 0
	.param .b64 param0;
	st.param.b64 	[param0], %rd23;
	.param .b64 param1;
	st.param.b64 	[param1], %rd3;
	.param .b32 retval0;
	call.uni (retval0), 
	vprintf, 
	(
	param0, 
	param1
	);
	ld.param.b32 	%r38, [retval0];
	} // callseq 18
	{ // callseq 19, 0
	.param .b64 param0;
	st.param.b64 	[param0], %rd25;
	.param .b64 param1;
	st.param.b64 	[param1], 0;
	.param .b32 retval0;
	call.uni (retval0), 
	vprintf, 
	(
	param0, 
	param1
	);
	ld.param.b32 	%r40, [retval0];
	} // callseq 19
	ld.shared.f64 	%fd16, [_ZZ8wmma_kerPdS_S_E1x+128];
	st.local.f64 	[%rd4], %fd16;
	{ // callseq 20, 0
	.param .b64 param0;
	st.param.b64 	[param0], %rd23;
	.param .b64 param1;
	st.param.b64 	[param1], %rd3;
	.param .b32 retval0;
	call.uni (retval0), 
	vprintf, 
	(
	param0, 
	param1
	);
	ld.param.b32 	%r42, [retval0];
	} // callseq 20
	ld.shared.f64 	%fd17, [_ZZ8wmma_kerPdS_S_E1x+136];
	st.local.f64 	[%rd4], %fd17;
	{ // callseq 21, 0
	.param .b64 param0;
	st.param.b64 	[param0], %rd23;
	.param .b64 param1;
	st.param.b64 	[param1], %rd3;
	.param .b32 retval0;
	call.uni (retval0), 
	vprintf, 
	(
	param0, 
	param1
	);
	ld.param.b32 	%r44, [retval0];
	} // callseq 21
	ld.shared.f64 	%fd18, [_ZZ8wmma_kerPdS_S_E1x+144];
	st.local.f64 	[%rd4], %fd18;
	{ // callseq 22, 0
	.param .b64 param0;
	st.param.b64 	[param0], %rd23;
	.param .b64 param1;
	st.param.b64 	[param1], %rd3;
	.param .b32 retval0;
	call.uni (retval0), 
	vprintf, 
	(
	param0, 
	param1
	);
	ld.param.b32 	%r46, [retval0];
	} // callseq 22
	ld.shared.f64 	%fd19, [_ZZ8wmma_kerPdS_S_E1x+152];
	st.local.f64 	[%rd4], %fd19;
	{ // callseq 23, 0
	.param .b64 param0;
	st.param.b64 	[param0], %rd23;
	.param .b64 param1;
	st.param.b64 	[param1], %rd3;
	.param .b32 retval0;
	call.uni (retval0), 
	vprintf, 
	(
	param0, 
	param1
	);
	ld.param.b32 	%r48, [retval0];
	} // callseq 23
	{ // callseq 24, 0
	.param .b64 param0;
	st.param.b64 	[param0], %rd25;
	.param .b64 param1;
	st.param.b64 	[param1], 0;
	.param .b32 retval0;
	call.uni (retval0), 
	vprintf, 
	(
	param0, 
	param1
	);
	ld.param.b32 	%r50, [retval0];
	} // callseq 24
	ld.shared.f64 	%fd20, [_ZZ8wmma_kerPdS_S_E1x+160];
	st.local.f64 	[%rd4], %fd20;
	{ // callseq 25, 0
	.param .b64 param0;
	st.param.b64 	[param0], %rd23;
	.param .b64 param1;
	st.param.b64 	[param1], %rd3;
	.param .b32 retval0;
	call.uni (retval0), 
	vprintf, 
	(
	param0, 
	param1
	);
	ld.param.b32 	%r52, [retval0];
	} // callseq 25
	ld.shared.f64 	%fd21, [_ZZ8wmma_kerPdS_S_E1x+168];
	st.local.f64 	[%rd4], %fd21;
	{ // callseq 26, 0
	.param .b64 param0;
	st.param.b64 	[param0], %rd23;
	.param .b64 param1;
	st.param.b64 	[param1], %rd3;
	.param .b32 retval0;
	call.uni (retval0), 
	vprintf, 
	(
	param0, 
	param1
	);
	ld.param.b32 	%r54, [retval0];
	} // callseq 26
	ld.shared.f64 	%fd22, [_ZZ8wmma_kerPdS_S_E1x+176];
	st.local.f64 	[%rd4], %fd22;
	{ // callseq 27, 0
	.param .b64 param0;
	st.param.b64 	[param0], %rd23;
	.param .b64 param1;
	st.param.b64 	[param1], %rd3;
	.param .b32 retval0;
	call.uni (retval0), 
	vprintf, 
	(
	param0, 
	param1
	);
	ld.param.b32 	%r56, [retval0];
	} // callseq 27
	ld.shared.f64 	%fd23, [_ZZ8wmma_kerPdS_S_E1x+184];
	st.local.f64 	[%rd4], %fd23;
	{ // callseq 28, 0
	.param .b64 param0;
	st.param.b64 	[param0], %rd23;
	.param .b64 param1;
	st.param.b64 	[param1], %rd3;
	.param .b32 retval0;
	call.uni (retval0), 
	vprintf, 
	(
	param0, 
	param1
	);
	ld.param.b32 	%r58, [retval0];
	} // callseq 28
	{ // callseq 29, 0
	.param .b64 param0;
	st.param.b64 	[param0], %rd25;
	.param .b64 param1;
	st.param.b64 	[param1], 0;
	.param .b32 retval0;
	call.uni (retval0), 
	vprintf, 
	(
	param0, 
	param1
	);
	ld.param.b32 	%r60, [retval0];
	} // callseq 29
	ld.shared.f64 	%fd24, [_ZZ8wmma_kerPdS_S_E1x+192];
	st.local.f64 	[%rd4], %fd24;
	{ // callseq 30, 0
	.param .b64 param0;
	st.param.b64 	[param0], %rd23;
	.param .b64 param1;
	st.param.b64 	[param1], %rd3;
	.param .b32 retval0;
	call.uni (retval0), 
	vprintf, 
	(
	param0, 
	param1
	);
	ld.param.b32 	%r62, [retval0];
	} // callseq 30
	ld.shared.f64 	%fd25, [_ZZ8wmma_kerPdS_S_E1x+200];
	st.local.f64 	[%rd4], %fd25;
	{ // callseq 31, 0
	.param .b64 param0;
	st.param.b64 	[param0], %rd23;
	.param .b64 param1;
	st.param.b64 	[param1], %rd3;
	.param .b32 retval0;
	call.uni (retval0), 
	vprintf, 
	(
	param0, 
	param1
	);
	ld.param.b32 	%r64, [retval0];
	} // callseq 31
	ld.shared.f64 	%fd26, [_ZZ8wmma_kerPdS_S_E1x+208];
	st.local.f64 	[%rd4], %fd26;
	{ // callseq 32, 0
	.param .b64 param0;
	st.param.b64 	[param0], %rd23;
	.param .b64 param1;
	st.param.b64 	[param1], %rd3;
	.param .b32 retval0;
	call.uni (retval0), 
	vprintf, 
	(
	param0, 
	param1
	);
	ld.param.b32 	%r66, [retval0];
	} // callseq 32
	ld.shared.f64 	%fd27, [_ZZ8wmma_kerPdS_S_E1x+216];
	st.local.f64 	[%rd4], %fd27;
	{ // callseq 33, 0
	.param .b64 param0;
	st.param.b64 	[param0], %rd23;
	.param .b64 param1;
	st.param.b64 	[param1], %rd3;
	.param .b32 retval0;
	call.uni (retval0), 
	vprintf, 
	(
	param0, 
	param1
	);
	ld.param.b32 	%r68, [retval0];
	} // callseq 33
	{ // callseq 34, 0
	.param .b64 param0;
	st.param.b64 	[param0], %rd25;
	.param .b64 param1;
	st.param.b64 	[param1], 0;
	.param .b32 retval0;
	call.uni (retval0), 
	vprintf, 
	(
	param0, 
	param1
	);
	ld.param.b32 	%r70, [retval0];
	} // callseq 34
	ld.shared.f64 	%fd28, [_ZZ8wmma_kerPdS_S_E1x+224];
	st.local.f64 	[%rd4], %fd28;
	{ // callseq 35, 0
	.param .b64 param0;
	st.param.b64 	[param0], %rd23;
	.param .b64 param1;
	st.param.b64 	[param1], %rd3;
	.param .b32 retval0;
	call.uni (retval0), 
	vprintf, 
	(
	param0, 
	param1
	);
	ld.param.b32 	%r72, [retval0];
	} // callseq 35
	ld.shared.f64 	%fd29, [_ZZ8wmma_kerPdS_S_E1x+232];
	st.local.f64 	[%rd4], %fd29;
	{ // callseq 36, 0
	.param .b64 param0;
	st.param.b64 	[param0], %rd23;
	.param .b64 param1;
	st.param.b64 	[param1], %rd3;
	.param .b32 retval0;
	call.uni (retval0), 
	vprintf, 
	(
	param0, 
	param1
	);
	ld.param.b32 	%r74, [retval0];
	} // callseq 36
	ld.shared.f64 	%fd30, [_ZZ8wmma_kerPdS_S_E1x+240];
	st.local.f64 	[%rd4], %fd30;
	{ // callseq 37, 0
	.param .b64 param0;
	st.param.b64 	[param0], %rd23;
	.param .b64 param1;
	st.param.b64 	[param1], %rd3;
	.param .b32 retval0;
	call.uni (retval0), 
	vprintf, 
	(
	param0, 
	param1
	);
	ld.param.b32 	%r76, [retval0];
	} // callseq 37
	ld.shared.f64 	%fd31, [_ZZ8wmma_kerPdS_S_E1x+248];
	st.local.f64 	[%rd4], %fd31;
	{ // callseq 38, 0
	.param .b64 param0;
	st.param.b64 	[param0], %rd23;
	.param .b64 param1;
	st.param.b64 	[param1], %rd3;
	.param .b32 retval0;
	call.uni (retval0), 
	vprintf, 
	(
	param0, 
	param1
	);
	ld.param.b32 	%r78, [retval0];
	} // callseq 38
	{ // callseq 39, 0
	.param .b64 param0;
	st.param.b64 	[param0], %rd25;
	.param .b64 param1;
	st.param.b64 	[param1], 0;
	.param .b32 retval0;
	call.uni (retval0), 
	vprintf, 
	(
	param0, 
	param1
	);
	ld.param.b32 	%r80, [retval0];
	} // callseq 39
$L__BB0_2:
	ld.param.u64 	%rd29, [_Z8wmma_kerPdS_S__param_2];
	ld.param.u64 	%rd28, [_Z8wmma_kerPdS_S__param_1];
	bar.warp.sync 	-1;
	mov.u32 	%r82, _ZZ8wmma_kerPdS_S_E1x;
	cvt.u64.u32 	%rd26, %r82;
	cvta.shared.u64 	%rd27, %rd26;
	mov.b32 	%r83, 4;
	wmma.load.a.sync.aligned.row.m8n8k4.f64 	{%fd32}, [%rd27], %r83;
	mov.b32 	%r84, 8;
	wmma.load.b.sync.aligned.row.m8n8k4.f64 	{%fd33}, [%rd28], %r84;
	mov.f64 	%fd34, 0d0000000000000000;
	wmma.mma.sync.aligned.row.row.m8n8k4.f64.f64.f64.f64.rn {%fd35, %fd36}, {%fd32}, {%fd33}, {%fd34, %fd34};
	wmma.store.d.sync.aligned.row.m8n8k4.f64 	[%rd29], {%fd35, %fd36}, %r84;
	wmma.load.b.sync.aligned.row.m8n8k4.f64 	{%fd37}, [%rd28], %r84;
	wmma.mma.sync.aligned.row.row.m8n8k4.f64.f64.f64.f64.rn {%fd38, %fd39}, {%fd32}, {%fd37}, {%fd35, %fd36};
	wmma.store.d.sync.aligned.row.m8n8k4.f64 	[%rd29], {%fd38, %fd39}, %r84;
	wmma.load.b.sync.aligned.row.m8n8k4.f64 	{%fd40}, [%rd28], %r84;
	wmma.mma.sync.aligned.row.row.m8n8k4.f64.f64.f64.f64.rn {%fd41, %fd42}, {%fd32}, {%fd40}, {%fd38, %fd39};
	wmma.store.d.sync.aligned.row.m8n8k4.f64 	[%rd29], {%fd41, %fd42}, %r84;
	wmma.load.b.sync.aligned.row.m8n8k4.f64 	{%fd43}, [%rd28], %r84;
	wmma.mma.sync.aligned.row.row.m8n8k4.f64.f64.f64.f64.rn {%fd44, %fd45}, {%fd32}, {%fd43}, {%fd41, %fd42};
	wmma.store.d.sync.aligned.row.m8n8k4.f64 	[%rd29], {%fd44, %fd45}, %r84;
	ret;

}


// ===== COMPILED SASS (sm_100) =====

	.target	sm_100

	.elftype	@"ET_EXEC"


//--------------------- .note.nv.tkinfo           --------------------------
	.section	.note.nv.tkinfo,"",@"SHT_NOTE"
	.sectionflags	@"SHF_NOTE_NV_TKINFO"
	.tkinfo
        /*0018*/ 	.word	0x00000002
        /*0030*/ 	.string	""
        /*0030*/ 	.string	"ptxas"
        /*0030*/ 	.string	"Cuda compilation tools, release 13.0, V13.0.88"
        /*0030*/ 	.string	"Build cuda_13.0.r13.0/compiler.36424714_0"
        /*0030*/ 	.string	"-arch sm_100 -m 64 "



//--------------------- .note.nv.cuinfo           --------------------------
	.section	.note.nv.cuinfo,"",@"SHT_NOTE"
	.sectionflags	@"SHF_NOTE_NV_CUINFO"
        /*0018*/ 	.short	0x0002
        /*001a*/ 	.short	0x0064
        /*001c*/ 	.short	0x0082
	.zero		2


//--------------------- .nv.info                  --------------------------
	.section	.nv.info,"",@"SHT_CUDA_INFO"
	.align	4


	//----- nvinfo : EIATTR_REGCOUNT
	.align		4
        /*0000*/ 	.byte	0x04, 0x2f
        /*0002*/ 	.short	(.L_3 - .L_2)
	.align		4
.L_2:
        /*0004*/ 	.word	index@(_Z8wmma_kerPdS_S_)
        /*0008*/ 	.word	0x0000001a


	//----- nvinfo : EIATTR_FRAME_SIZE
	.align		4
.L_3:
        /*000c*/ 	.byte	0x04, 0x11
        /*000e*/ 	.short	(.L_5 - .L_4)
	.align		4
.L_4:
        /*0010*/ 	.word	index@(_Z8wmma_kerPdS_S_)
        /*0014*/ 	.word	0x00000008


	//----- nvinfo : EIATTR_MIN_STACK_SIZE
	.align		4
.L_5:
        /*0018*/ 	.byte	0x04, 0x12
        /*001a*/ 	.short	(.L_7 - .L_6)
	.align		4
.L_6:
        /*001c*/ 	.word	index@(_Z8wmma_kerPdS_S_)
        /*0020*/ 	.word	0x00000008
.L_7:


//--------------------- .nv.compat                --------------------------
	.section	.nv.compat,"",@"SHT_CUDA_COMPAT_INFO"
	.align	4
        /*0000*/ 	.byte	0x02, 0x09, 0x00, 0x00, 0x02, 0x02, 0x01, 0x00, 0x02, 0x05, 0x05, 0x00, 0x03, 0x07, 0x01, 0x01
        /*0010*/ 	.byte	0x02, 0x03, 0x00, 0x00, 0x02, 0x06, 0x01, 0x00, 0x04, 0x0b, 0x08, 0x00, 0x01, 0x00, 0x00, 0x00
        /*0020*/ 	.byte	0x00, 0x00, 0x00, 0x00


//--------------------- .nv.info._Z8wmma_kerPdS_S_ --------------------------
	.section	.nv.info._Z8wmma_kerPdS_S_,"",@"SHT_CUDA_INFO"
	.sectionflags	@""
	.align	4


	//----- nvinfo : EIATTR_CUDA_API_VERSION
	.align		4
        /*0000*/ 	.byte	0x04, 0x37
        /*0002*/ 	.short	(.L_9 - .L_8)
.L_8:
        /*0004*/ 	.word	0x00000082


	//----- nvinfo : EIATTR_KPARAM_INFO
	.align		4
.L_9:
        /*0008*/ 	.byte	0x04, 0x17
        /*000a*/ 	.short	(.L_11 - .L_10)
.L_10:
        /*000c*/ 	.word	0x00000000
        /*0010*/ 	.short	0x0002
        /*0012*/ 	.short	0x0010
        /*0014*/ 	.byte	0x00, 0xf5, 0x21, 0x00


	//----- nvinfo : EIATTR_KPARAM_INFO
	.align		4
.L_11:
        /*0018*/ 	.byte	0x04, 0x17
        /*001a*/ 	.short	(.L_13 - .L_12)
.L_12:
        /*001c*/ 	.word	0x00000000
        /*0020*/ 	.short	0x0001
        /*0022*/ 	.short	0x0008
        /*0024*/ 	.byte	0x00, 0xf5, 0x21, 0x00


	//----- nvinfo : EIATTR_KPARAM_INFO
	.align		4
.L_13:
        /*0028*/ 	.byte	0x04, 0x17
        /*002a*/ 	.short	(.L_15 - .L_14)
.L_14:
        /*002c*/ 	.word	0x00000000
        /*0030*/ 	.short	0x0000
        /*0032*/ 	.short	0x0000
        /*0034*/ 	.byte	0x00, 0xf5, 0x21, 0x00


	//----- nvinfo : EIATTR_SPARSE_MMA_MASK
	.align		4
.L_15:
        /*0038*/ 	.byte	0x03, 0x50
        /*003a*/ 	.short	0x0000


	//----- nvinfo : EIATTR_WMMA_USED
	.align		4
        /*003c*/ 	.byte	0x01, 0x2b
	.zero		2


	//----- nvinfo : EIATTR_MAXREG_COUNT
	.align		4
        /*0040*/ 	.byte	0x03, 0x1b
        /*0042*/ 	.short	0x00ff


	//----- nvinfo : EIATTR_EXTERNS
	.align		4
        /*0044*/ 	.byte	0x04, 0x0f
        /*0046*/ 	.short	(.L_17 - .L_16)


	//   ....[0]....
	.align		4
.L_16:
        /*0048*/ 	.word	index@(vprintf)


	//----- nvinfo : EIATTR_MERCURY_ISA_VERSION
	.align		4
.L_17:
        /*004c*/ 	.byte	0x03, 0x5f
        /*004e*/ 	.short	0x0101


	//----- nvinfo : EIATTR_COOP_GROUP_MASK_REGIDS
	.align		4
        /*0050*/ 	.byte	0x04, 0x29
        /*0052*/ 	.short	(.L_19 - .L_18)


	//   ....[0]....
.L_18:
        /*0054*/ 	.word	0xffffffff


	//   ....[1]....
        /*0058*/ 	.word	0x0500000f


	//----- nvinfo : EIATTR_COOP_GROUP_INSTR_OFFSETS
	.align		4
.L_19:
        /*005c*/ 	.byte	0x04, 0x28
        /*005e*/ 	.short	(.L_21 - .L_20)


	//   ....[0]....
.L_20:
        /*0060*/ 	.word	0x000020e0


	//   ....[1]....
        /*0064*/ 	.word	0x00002390


	//----- nvinfo : EIATTR_VRC_CTA_INIT_COUNT
	.align		4
.L_21:
        /*0068*/ 	.byte	0x02, 0x4a
	.zero		1
	.zero		1


	//----- nvinfo : EIATTR_SYSCALL_OFFSETS
	.align		4
        /*006c*/ 	.byte	0x04, 0x46
        /*006e*/ 	.short	(.L_23 - .L_22)


	//   ....[0]....
.L_22:
        /*0070*/ 	.word	0x000003f0


	//   ....[1]....
        /*0074*/ 	.word	0x000004c0


	//   ....[2]....
        /*0078*/ 	.word	0x00000590


	//   ....[3]....
        /*007c*/ 	.word	0x00000660


	//   ....[4]....
        /*0080*/ 	.word	0x000006d0


	//   ....[5]....
        /*0084*/ 	.word	0x000007a0


	//   ....[6]....
        /*0088*/ 	.word	0x00000870


	//   ....[7]....
        /*008c*/ 	.word	0x00000940


	//   ....[8]....
        /*0090*/ 	.word	0x00000a10


	//   ....[9]....
        /*0094*/ 	.word	0x00000a80


	//   ....[10]....
        /*0098*/ 	.word	0x00000b50


	//   ....[11]....
        /*009c*/ 	.word	0x00000c20


	//   ....[12]....
        /*00a0*/ 	.word	0x00000cf0


	//   ....[13]....
        /*00a4*/ 	.word	0x00000dc0


	//   ....[14]....
        /*00a8*/ 	.word	0x00000e30


	//   ....[15]....
        /*00ac*/ 	.word	0x00000f00


	//   ....[16]....
        /*00b0*/ 	.word	0x00000fd0


	//   ....[17]....
        /*00b4*/ 	.word	0x000010a0


	//   ....[18]....
        /*00b8*/ 	.word	0x00001170


	//   ....[19]....
        /*00bc*/ 	.word	0x000011e0


	//   ....[20]....
        /*00c0*/ 	.word	0x000012b0


	//   ....[21]....
        /*00c4*/ 	.word	0x00001380


	//   ....[22]....
        /*00c8*/ 	.word	0x00001450


	//   ....[23]....
        /*00cc*/ 	.word	0x00001520


	//   ....[24]....
        /*00d0*/ 	.word	0x00001590


	//   ....[25]....
        /*00d4*/ 	.word	0x00001660


	//   ....[26]....
        /*00d8*/ 	.word	0x00001730


	//   ....[27]....
        /*00dc*/ 	.word	0x00001800


	//   ....[28]....
        /*00e0*/ 	.word	0x000018d0


	//   ....[29]....
        /*00e4*/ 	.word	0x00001940


	//   ....[30]....
        /*00e8*/ 	.word	0x00001a10


	//   ....[31]....
        /*00ec*/ 	.word	0x00001ae0


	//   ....[32]....
        /*00f0*/ 	.word	0x00001bb0


	//   ....[33]....
        /*00f4*/ 	.word	0x00001c80


	//   ....[34]....
        /*00f8*/ 	.word	0x00001cf0


	//   ....[35]....
        /*00fc*/ 	.word	0x00001dc0


	//   ....[36]....
        /*0100*/ 	.word	0x00001e90


	//   ....[37]....
        /*0104*/ 	.word	0x00001f60


	//   ....[38]....
        /*0108*/ 	.word	0x00002030


	//   ....[39]....
        /*010c*/ 	.word	0x000020a0


	//----- nvinfo : EIATTR_EXIT_INSTR_OFFSETS
	.align		4
.L_23:
        /*0110*/ 	.byte	0x04, 0x1c
        /*0112*/ 	.short	(.L_25 - .L_24)


	//   ....[0]....
.L_24:
        /*0114*/ 	.word	0x00002360


	//----- nvinfo : EIATTR_CRS_STACK_SIZE
	.align		4
.L_25:
        /*0118*/ 	.byte	0x04, 0x1e
        /*011a*/ 	.short	(.L_27 - .L_26)
.L_26:
        /*011c*/ 	.word	0x00000000


	//----- nvinfo : EIATTR_CBANK_PARAM_SIZE
	.align		4
.L_27:
        /*0120*/ 	.byte	0x03, 0x19
        /*0122*/ 	.short	0x0018


	//----- nvinfo : EIATTR_PARAM_CBANK
	.align		4
        /*0124*/ 	.byte	0x04, 0x0a
        /*0126*/ 	.short	(.L_29 - .L_28)
	.align		4
.L_28:
        /*0128*/ 	.word	index@(.nv.constant0._Z8wmma_kerPdS_S_)
        /*012c*/ 	.short	0x0380
        /*012e*/ 	.short	0x0018


	//----- nvinfo : EIATTR_SW_WAR
	.align		4
.L_29:
        /*0130*/ 	.byte	0x04, 0x36
        /*0132*/ 	.short	(.L_31 - .L_30)
.L_30:
        /*0134*/ 	.word	0x00000008
.L_31:


//--------------------- .nv.callgraph             --------------------------
	.section	.nv.callgraph,"",@"SHT_CUDA_CALLGRAPH"
	.align	4
	.sectionentsize	8
	.align		4
        /*0000*/ 	.word	0x00000000
	.align		4
        /*0004*/ 	.word	0xffffffff
	.align		4
        /*0008*/ 	.word	index@(_Z8wmma_kerPdS_S_)
	.align		4
        /*000c*/ 	.word	index@(vprintf)
	.align		4
        /*0010*/ 	.word	0x00000000
	.align		4
        /*0014*/ 	.word	0xfffffffe
	.align		4
        /*0018*/ 	.word	0x00000000
	.align		4
        /*001c*/ 	.word	0xfffffffd
	.align		4
        /*0020*/ 	.word	0x00000000
	.align		4
        /*0024*/ 	.word	0xfffffffc


//--------------------- .nv.constant4             --------------------------
	.section	.nv.constant4,"a",@progbits
	.align	8
	.align		8
.nv.constant4:
        /*0000*/ 	.dword	vprintf
	.align		8
        /*0008*/ 	.dword	$str
	.align		8
        /*0010*/ 	.dword	$str$1


//--------------------- .text._Z8wmma_kerPdS_S_   --------------------------
	.section	.text._Z8wmma_kerPdS_S_,"ax",@progbits
	.align	128
        .global         _Z8wmma_kerPdS_S_
        .type           _Z8wmma_kerPdS_S_,@function
        .size           _Z8wmma_kerPdS_S_,(.L_x_45 - _Z8wmma_kerPdS_S_)
        .other          _Z8wmma_kerPdS_S_,@"STO_CUDA_ENTRY STV_DEFAULT"
_Z8wmma_kerPdS_S_:
.text._Z8wmma_kerPdS_S_:
[----:B------:R-:W0:Y:S01]  /*0000*/  LDC R1, c[0x0][0x37c] ;  /* 0x0000df00ff017b82 */ /* 0x000e220000000800 */
[----:B------:R-:W1:Y:S01]  /*0010*/  S2R R0, SR_TID.X ;  /* 0x0000000000007919 */ /* 0x000e620000002100 */
[----:B------:R-:W2:Y:S01]  /*0020*/  LDCU UR4, c[0x0][0x2f8] ;  /* 0x00005f00ff0477ac */ /* 0x000ea20008000800 */
[----:B0-----:R-:W-:Y:S01]  /*0030*/  VIADD R1, R1, 0xfffffff8 ;  /* 0xfffffff801017836 */ /* 0x001fe20000000000 */
[----:B------:R-:W-:Y:S01]  /*0040*/  BSSY.RECONVERGENT B6, `(.L_x_0) ;  /* 0x0000207000067945 */ /* 0x000fe20003800200 */
[----:B------:R-:W0:Y:S01]  /*0050*/  LDCU UR5, c[0x0][0x2fc] ;  /* 0x00005f80ff0577ac */ /* 0x000e220008000800 */
[----:B------:R-:W3:Y:S02]  /*0060*/  LDCU.64 UR36, c[0x0][0x358] ;  /* 0x00006b00ff2477ac */ /* 0x000ee40008000a00 */
[----:B--2---:R-:W-:-:S05]  /*0070*/  IADD3 R2, P1, PT, R1, UR4, RZ ;  /* 0x0000000401027c10 */ /* 0x004fca000ff3e0ff */
[----:B0-----:R-:W-:Y:S01]  /*0080*/  IMAD.X R16, RZ, RZ, UR5, P1 ;  /* 0x00000005ff107e24 */ /* 0x001fe200088e06ff */
[----:B-1----:R-:W-:-:S13]  /*0090*/  ISETP.NE.AND P0, PT, R0, RZ, PT ;  /* 0x000000ff0000720c */ /* 0x002fda0003f05270 */
[----:B---3--:R-:W-:Y:S05]  /*00a0*/  @P0 BRA `(.L_x_1) ;  /* 0x0000002000000947 */ /* 0x008fea0003800000 */
[----:B------:R-:W0:Y:S01]  /*00b0*/  S2UR UR5, SR_CgaCtaId ;  /* 0x00000000000579c3 */ /* 0x000e220000008800 */
[----:B------:R-:W-:Y:S01]  /*00c0*/  UMOV UR4, 0x400 ;  /* 0x0000040000047882 */ /* 0x000fe20000000000 */
[----:B------:R-:W-:Y:S01]  /*00d0*/  IMAD.MOV.U32 R8, RZ, RZ, 0x0 ;  /* 0x00000000ff087424 */ /* 0x000fe200078e00ff */
[----:B------:R-:W-:Y:S01]  /*00e0*/  MOV R10, 0x0 ;  /* 0x00000000000a7802 */ /* 0x000fe20000000f00 */
        /* <DEDUP_REMOVED lines=13> */
[----:B------:R-:W1:Y:S01]  /*01c0*/  LDCU.64 UR6, c[0x4][0x8] ;  /* 0x01000100ff0677ac */ /* 0x000e620008000a00 */
[----:B------:R-:W-:-:S02]  /*01d0*/  IMAD.MOV.U32 R5, RZ, RZ, 0x40080000 ;  /* 0x40080000ff057424 */ /* 0x000fc400078e00ff */
[----:B------:R-:W-:Y:S01]  /*01e0*/  IMAD.MOV.U32 R6, RZ, RZ, 0x0 ;  /* 0x00000000ff067424 */ /* 0x000fe200078e00ff */
[----:B0-----:R-:W-:-:S09]  /*01f0*/  ULEA UR4, UR5, UR4, 0x18 ;  /* 0x0000000405047291 */ /* 0x001fd2000f8ec0ff */
[----:B------:R0:W-:Y:S04]  /*0200*/  STS.128 [UR4+0x20], R8 ;  /* 0x00002008ff007988 */ /* 0x0001e80008000c04 */
[----:B------:R2:W-:Y:S04]  /*0210*/  STS.128 [UR4+0x30], R12 ;  /* 0x0000300cff007988 */ /* 0x0005e80008000c04 */
[----:B------:R-:W-:Y:S04]  /*0220*/  STS.128 [UR4+0x40], R20 ;  /* 0x00004014ff007988 */ /* 0x000fe80008000c04 */
[----:B------:R-:W-:Y:S01]  /*0230*/  STS.128 [UR4+0x80], RZ ;  /* 0x000080ffff007988 */ /* 0x000fe20008000c04 */
[----:B0-----:R-:W-:Y:S01]  /*0240*/  MOV R9, 0x402a0000 ;  /* 0x402a000000097802 */ /* 0x001fe20000000f00 */
[----:B------:R-:W-:-:S02]  /*0250*/  IMAD.MOV.U32 R11, RZ, RZ, 0x402c0000 ;  /* 0x402c0000ff0b7424 */ /* 0x000fc400078e00ff */
[----:B------:R-:W-:Y:S01]  /*0260*/  STS.128 [UR4+0x90], RZ ;  /* 0x000090ffff007988 */ /* 0x000fe20008000c04 */
[----:B--2---:R-:W-:Y:S01]  /*0270*/  IMAD.MOV.U32 R13, RZ, RZ, 0x402e0000 ;  /* 0x402e0000ff0d7424 */ /* 0x004fe200078e00ff */
[----:B------:R-:W-:Y:S02]  /*0280*/  MOV R15, 0x40300000 ;  /* 0x40300000000f7802 */ /* 0x000fe40000000f00 */
[----:B------:R0:W-:Y:S04]  /*0290*/  STS.128 [UR4+0x60], R8 ;  /* 0x00006008ff007988 */ /* 0x0001e80008000c04 */
[----:B------:R-:W-:Y:S04]  /*02a0*/  STS.128 [UR4+0x70], R12 ;  /* 0x0000700cff007988 */ /* 0x000fe80008000c04 */
[----:B------:R-:W-:Y:S04]  /*02b0*/  STS.128 [UR4+0xa0], RZ ;  /* 0x0000a0ffff007988 */ /* 0x000fe80008000c04 */
[----:B------:R-:W-:Y:S01]  /*02c0*/  STS.128 [UR4+0xb0], RZ ;  /* 0x0000b0ffff007988 */ /* 0x000fe20008000c04 */
[----:B0-----:R0:W2:Y:S03]  /*02d0*/  LDC.64 R8, c[0x4][R17] ;  /* 0x0100000011087b82 */ /* 0x0010a60000000a00 */
[----:B------:R-:W-:Y:S04]  /*02e0*/  STS.128 [UR4+0xc0], RZ ;  /* 0x0000c0ffff007988 */ /* 0x000fe80008000c04 */
[----:B------:R-:W-:Y:S04]  /*02f0*/  STS.128 [UR4+0xd0], RZ ;  /* 0x0000d0ffff007988 */ /* 0x000fe80008000c04 */
[----:B------:R-:W-:Y:S04]  /*0300*/  STS.128 [UR4+0xe0], RZ ;  /* 0x0000e0ffff007988 */ /* 0x000fe80008000c04 */
[----:B------:R-:W-:Y:S04]  /*0310*/  STS.128 [UR4+0xf0], RZ ;  /* 0x0000f0ffff007988 */ /* 0x000fe80008000c04 */
[----:B------:R3:W-:Y:S02]  /*0320*/  STS.128 [UR4+0x10], R4 ;  /* 0x00001004ff007988 */ /* 0x0007e40008000c04 */
[----:B---3--:R-:W-:-:S02]  /*0330*/  IMAD.MOV.U32 R5, RZ, RZ, 0x40260000 ;  /* 0x40260000ff057424 */ /* 0x008fc400078e00ff */
[----:B------:R-:W-:-:S05]  /*0340*/  IMAD.MOV.U32 R7, RZ, RZ, 0x40280000 ;  /* 0x40280000ff077424 */ /* 0x000fca00078e00ff */
[----:B------:R3:W-:Y:S02]  /*0350*/  STS.128 [UR4+0x50], R4 ;  /* 0x00005004ff007988 */ /* 0x0007e40008000c04 */
[----:B---3--:R-:W-:Y:S02]  /*0360*/  IMAD.MOV.U32 R5, RZ, RZ, 0x3ff00000 ;  /* 0x3ff00000ff057424 */ /* 0x008fe400078e00ff */
[----:B------:R-:W-:-:S03]  /*0370*/  IMAD.MOV.U32 R7, RZ, RZ, 0x40000000 ;  /* 0x40000000ff077424 */ /* 0x000fc600078e00ff */
[----:B------:R-:W-:Y:S04]  /*0380*/  STL.64 [R1], R4 ;  /* 0x0000000401007387 */ /* 0x000fe80000100a00 */
[----:B------:R1:W-:Y:S02]  /*0390*/  STS.128 [UR4], R4 ;  /* 0x00000004ff007988 */ /* 0x0003e40008000c04 */
[----:B-1----:R-:W-:Y:S01]  /*03a0*/  MOV R4, UR6 ;  /* 0x0000000600047c02 */ /* 0x002fe20008000f00 */
[----:B------:R-:W-:Y:S01]  /*03b0*/  IMAD.U32 R5, RZ, RZ, UR7 ;  /* 0x00000007ff057e24 */ /* 0x000fe2000f8e00ff */
[----:B------:R-:W-:Y:S01]  /*03c0*/  MOV R7, R16 ;  /* 0x0000001000077202 */ /* 0x000fe20000000f00 */
[----:B0-2---:R-:W-:-:S07]  /*03d0*/  IMAD.MOV.U32 R6, RZ, RZ, R2 ;  /* 0x000000ffff067224 */ /* 0x005fce00078e0002 */
[----:B------:R-:W-:-:S07]  /*03e0*/  LEPC R20, `(.L_x_2) ;  /* 0x000000001014794e */ /* 0x000fce0000000000 */
[----:B------:R-:W-:Y:S05]  /*03f0*/  CALL.ABS.NOINC R8 ;  /* 0x0000000008007343 */ /* 0x000fea0003c00000 */
.L_x_2:
[----:B------:R-:W0:Y:S01]  /*0400*/  S2UR UR5, SR_CgaCtaId ;  /* 0x00000000000579c3 */ /* 0x000e220000008800 */
[----:B------:R-:W-:Y:S01]  /*0410*/  UMOV UR4, 0x400 ;  /* 0x0000040000047882 */ /* 0x000fe20000000000 */
[----:B------:R-:W-:Y:S01]  /*0420*/  MOV R6, R2 ;  /* 0x0000000200067202 */ /* 0x000fe20000000f00 */
[----:B------:R-:W-:-:S05]  /*0430*/  IMAD.MOV.U32 R7, RZ, RZ, R16 ;  /* 0x000000ffff077224 */ /* 0x000fca00078e0010 */
[----:B------:R1:W2:Y:S01]  /*0440*/  LDC.64 R8, c[0x4][R17] ;  /* 0x0100000011087b82 */ /* 0x0002a20000000a00 */
[----:B0-----:R-:W-:-:S09]  /*0450*/  ULEA UR4, UR5, UR4, 0x18 ;  /* 0x0000000405047291 */ /* 0x001fd2000f8ec0ff */
[----:B------:R-:W0:Y:S02]  /*0460*/  LDS.64 R4, [UR4+0x8] ;  /* 0x00000804ff047984 */ /* 0x000e240008000a00 */
[----:B------:R-:W3:Y:S02]  /*0470*/  LDCU.64 UR4, c[0x4][0x8] ;  /* 0x01000100ff0477ac */ /* 0x000ee40008000a00 */
[----:B0-----:R3:W-:Y:S02]  /*0480*/  STL.64 [R1], R4 ;  /* 0x0000000401007387 */ /* 0x0017e40000100a00 */
[----:B---3--:R-:W-:Y:S02]  /*0490*/  IMAD.U32 R4, RZ, RZ, UR4 ;  /* 0x00000004ff047e24 */ /* 0x008fe4000f8e00ff */
[----:B-12---:R-:W-:-:S07]  /*04a0*/  IMAD.U32 R5, RZ, RZ, UR5 ;  /* 0x00000005ff057e24 */ /* 0x006fce000f8e00ff */
[----:B------:R-:W-:-:S07]  /*04b0*/  LEPC R20, `(.L_x_3) ;  /* 0x000000001014794e */ /* 0x000fce0000000000 */
[----:B------:R-:W-:Y:S05]  /*04c0*/  CALL.ABS.NOINC R8 ;  /* 0x0000000008007343 */ /* 0x000fea0003c00000 */
.L_x_3:
[----:B------:R-:W0:Y:S01]  /*04d0*/  S2UR UR5, SR_CgaCtaId ;  /* 0x00000000000579c3 */ /* 0x000e220000008800 */
[----:B------:R-:W-:Y:S01]  /*04e0*/  UMOV UR4, 0x400 ;  /* 0x0000040000047882 */ /* 0x000fe20000000000 */
[----:B------:R-:W-:Y:S02]  /*04f0*/  IMAD.MOV.U32 R6, RZ, RZ, R2 ;  /* 0x000000ffff067224 */ /* 0x000fe400078e0002 */
[----:B------:R-:W-:-:S04]  /*0500*/  IMAD.MOV.U32 R7, RZ, RZ, R16 ;  /* 0x000000ffff077224 */ /* 0x000fc800078e0010 */
[----:B------:R1:W2:Y:S01]  /*0510*/  LDC.64 R8, c[0x4][R17] ;  /* 0x0100000011087b82 */ /* 0x0002a20000000a00 */
[----:B0-----:R-:W-:-:S09]  /*0520*/  ULEA UR4, UR5, UR4, 0x18 ;  /* 0x0000000405047291 */ /* 0x001fd2000f8ec0ff */
[----:B------:R-:W0:Y:S02]  /*0530*/  LDS.64 R4, [UR4+0x10] ;  /* 0x00001004ff047984 */ /* 0x000e240008000a00 */
[----:B------:R-:W3:Y:S02]  /*0540*/  LDCU.64 UR4, c[0x4][0x8] ;  /* 0x01000100ff0477ac */ /* 0x000ee40008000a00 */
[----:B0-----:R3:W-:Y:S02]  /*0550*/  STL.64 [R1], R4 ;  /* 0x0000000401007387 */ /* 0x0017e40000100a00 */
[----:B---3--:R-:W-:Y:S01]  /*0560*/  IMAD.U32 R4, RZ, RZ, UR4 ;  /* 0x00000004ff047e24 */ /* 0x008fe2000f8e00ff */
[----:B-12---:R-:W-:-:S07]  /*0570*/  MOV R5, UR5 ;  /* 0x0000000500057c02 */ /* 0x006fce0008000f00 */
[----:B------:R-:W-:-:S07]  /*0580*/  LEPC R20, `(.L_x_4) ;  /* 0x000000001014794e */ /* 0x000fce0000000000 */
[----:B------:R-:W-:Y:S05]  /*0590*/  CALL.ABS.NOINC R8 ;  /* 0x0000000008007343 */ /* 0x000fea0003c00000 */
.L_x_4:
[----:B------:R-:W0:Y:S01]  /*05a0*/  S2UR UR5, SR_CgaCtaId ;  /* 0x00000000000579c3 */ /* 0x000e220000008800 */
[----:B------:R-:W-:Y:S01]  /*05b0*/  UMOV UR4, 0x400 ;  /* 0x0000040000047882 */ /* 0x000fe20000000000 */
[----:B------:R-:W-:Y:S01]  /*05c0*/  IMAD.MOV.U32 R6, RZ, RZ, R2 ;  /* 0x000000ffff067224 */ /* 0x000fe200078e0002 */
[----:B------:R-:W-:-:S05]  /*05d0*/  MOV R7, R16 ;  /* 0x0000001000077202 */ /* 0x000fca0000000f00 */
[----:B------:R1:W2:Y:S01]  /*05e0*/  LDC.64 R8, c[0x4][R17] ;  /* 0x0100000011087b82 */ /* 0x0002a20000000a00 */
[----:B0-----:R-:W-:-:S09]  /*05f0*/  ULEA UR4, UR5, UR4, 0x18 ;  /* 0x0000000405047291 */ /* 0x001fd2000f8ec0ff */
[----:B------:R-:W0:Y:S02]  /*0600*/  LDS.64 R4, [UR4+0x18] ;  /* 0x00001804ff047984 */ /* 0x000e240008000a00 */
[----:B------:R-:W3:Y:S02]  /*0610*/  LDCU.64 UR4, c[0x4][0x8] ;  /* 0x01000100ff0477ac */ /* 0x000ee40008000a00 */
[----:B0-----:R3:W-:Y:S02]  /*0620*/  STL.64 [R1], R4 ;  /* 0x0000000401007387 */ /* 0x0017e40000100a00 */
[----:B---3--:R-:W-:Y:S01]  /*0630*/  MOV R4, UR4 ;  /* 0x0000000400047c02 */ /* 0x008fe20008000f00 */
[----:B-12---:R-:W-:-:S07]  /*0640*/  IMAD.U32 R5, RZ, RZ, UR5 ;  /* 0x00000005ff057e24 */ /* 0x006fce000f8e00ff */
[----:B------:R-:W-:-:S07]  /*0650*/  LEPC R20, `(.L_x_5) ;  /* 0x000000001014794e */ /* 0x000fce0000000000 */
[----:B------:R-:W-:Y:S05]  /*0660*/  CALL.ABS.NOINC R8 ;  /* 0x0000000008007343 */ /* 0x000fea0003c00000 */
.L_x_5:
[----:B------:R0:W1:Y:S01]  /*0670*/  LDC.64 R8, c[0x4][R17] ;  /* 0x0100000011087b82 */ /* 0x0000620000000a00 */
[----:B------:R-:W2:Y:S01]  /*0680*/  LDCU.64 UR4, c[0x4][0x10] ;  /* 0x01000200ff0477ac */ /* 0x000ea20008000a00 */
[----:B------:R-:W-:Y:S01]  /*0690*/  CS2R R6, SRZ ;  /* 0x0000000000067805 */ /* 0x000fe2000001ff00 */
[----:B--2---:R-:W-:Y:S02]  /*06a0*/  IMAD.U32 R4, RZ, RZ, UR4 ;  /* 0x00000004ff047e24 */ /* 0x004fe4000f8e00ff */
[----:B0-----:R-:W-:-:S07]  /*06b0*/  IMAD.U32 R5, RZ, RZ, UR5 ;  /* 0x00000005ff057e24 */ /* 0x001fce000f8e00ff */
[----:B------:R-:W-:-:S07]  /*06c0*/  LEPC R20, `(.L_x_6) ;  /* 0x000000001014794e */ /* 0x000fce0000000000 */
[----:B-1----:R-:W-:Y:S05]  /*06d0*/  CALL.ABS.NOINC R8 ;  /* 0x0000000008007343 */ /* 0x002fea0003c00000 */
.L_x_6:
        /* <DEDUP_REMOVED lines=13> */
.L_x_7:
        /* <DEDUP_REMOVED lines=13> */
.L_x_8:
        /* <DEDUP_REMOVED lines=13> */
.L_x_9:
        /* <DEDUP_REMOVED lines=13> */
.L_x_10:
[----:B------:R0:W1:Y:S01]  /*0a20*/  LDC.64 R8, c[0x4][R17] ;  /* 0x0100000011087b82 */ /* 0x0000620000000a00 */
[----:B------:R-:W2:Y:S01]  /*0a30*/  LDCU.64 UR4, c[0x4][0x10] ;  /* 0x01000200ff0477ac */ /* 0x000ea20008000a00 */
[----:B------:R-:W-:Y:S01]  /*0a40*/  CS2R R6, SRZ ;  /* 0x0000000000067805 */ /* 0x000fe2000001ff00 */
[----:B--2---:R-:W-:Y:S02]  /*0a50*/  IMAD.U32 R4, RZ, RZ, UR4 ;  /* 0x00000004ff047e24 */ /* 0x004fe4000f8e00ff */
[----:B0-----:R-:W-:-:S07]  /*0a60*/  IMAD.U32 R5, RZ, RZ, UR5 ;  /* 0x00000005ff057e24 */ /* 0x001fce000f8e00ff */
[----:B------:R-:W-:-:S07]  /*0a70*/  LEPC R20, `(.L_x_11) ;  /* 0x000000001014794e */ /* 0x000fce0000000000 */
[----:B-1----:R-:W-:Y:S05]  /*0a80*/  CALL.ABS.NOINC R8 ;  /* 0x0000000008007343 */ /* 0x002fea0003c00000 */
.L_x_11:
        /* <DEDUP_REMOVED lines=13> */
.L_x_12:
        /* <DEDUP_REMOVED lines=13> */
.L_x_13:
        /* <DEDUP_REMOVED lines=13> */
.L_x_14:
        /* <DEDUP_REMOVED lines=13> */
.L_x_15:
[----:B------:R0:W1:Y:S01]  /*0dd0*/  LDC.64 R8, c[0x4][R17] ;  /* 0x0100000011087b82 */ /* 0x0000620000000a00 */
[----:B------:R-:W2:Y:S01]  /*0de0*/  LDCU.64 UR4, c[0x4][0x10] ;  /* 0x01000200ff0477ac */ /* 0x000ea20008000a00 */
[----:B------:R-:W-:Y:S01]  /*0df0*/  CS2R R6, SRZ ;  /* 0x0000000000067805 */ /* 0x000fe2000001ff00 */
[----:B--2---:R-:W-:Y:S02]  /*0e00*/  IMAD.U32 R4, RZ, RZ, UR4 ;  /* 0x00000004ff047e24 */ /* 0x004fe4000f8e00ff */
[----:B0-----:R-:W-:-:S07]  /*0e10*/  IMAD.U32 R5, RZ, RZ, UR5 ;  /* 0x00000005ff057e24 */ /* 0x001fce000f8e00ff */
[----:B------:R-:W-:-:S07]  /*0e20*/  LEPC R20, `(.L_x_16) ;  /* 0x000000001014794e */ /* 0x000fce0000000000 */
[----:B-1----:R-:W-:Y:S05]  /*0e30*/  CALL.ABS.NOINC R8 ;  /* 0x0000000008007343 */ /* 0x002fea0003c00000 */
.L_x_16:
        /* <DEDUP_REMOVED lines=13> */
.L_x_17:
        /* <DEDUP_REMOVED lines=13> */
.L_x_18:
        /* <DEDUP_REMOVED lines=13> */
.L_x_19:
        /* <DEDUP_REMOVED lines=13> */
.L_x_20:
[----:B------:R0:W1:Y:S01]  /*1180*/  LDC.64 R8, c[0x4][R17] ;  /* 0x0100000011087b82 */ /* 0x0000620000000a00 */
[----:B------:R-:W2:Y:S01]  /*1190*/  LDCU.64 UR4, c[0x4][0x10] ;  /* 0x01000200ff0477ac */ /* 0x000ea20008000a00 */
[----:B------:R-:W-:Y:S01]  /*11a0*/  CS2R R6, SRZ ;  /* 0x0000000000067805 */ /* 0x000fe2000001ff00 */
[----:B--2---:R-:W-:Y:S02]  /*11b0*/  IMAD.U32 R4, RZ, RZ, UR4 ;  /* 0x00000004ff047e24 */ /* 0x004fe4000f8e00ff */
[----:B0-----:R-:W-:-:S07]  /*11c0*/  IMAD.U32 R5, RZ, RZ, UR5 ;  /* 0x00000005ff057e24 */ /* 0x001fce000f8e00ff */
[----:B------:R-:W-:-:S07]  /*11d0*/  LEPC R20, `(.L_x_21) ;  /* 0x000000001014794e */ /* 0x000fce0000000000 */
[----:B-1----:R-:W-:Y:S05]  /*11e0*/  CALL.ABS.NOINC R8 ;  /* 0x0000000008007343 */ /* 0x002fea0003c00000 */
.L_x_21:
        /* <DEDUP_REMOVED lines=13> */
.L_x_22:
        /* <DEDUP_REMOVED lines=13> */
.L_x_23:
        /* <DEDUP_REMOVED lines=13> */
.L_x_24:
        /* <DEDUP_REMOVED lines=13> */
.L_x_25:
[----:B------:R0:W1:Y:S01]  /*1530*/  LDC.64 R8, c[0x4][R17] ;  /* 0x0100000011087b82 */ /* 0x0000620000000a00 */
[----:B------:R-:W2:Y:S01]  /*1540*/  LDCU.64 UR4, c[0x4][0x10] ;  /* 0x01000200ff0477ac */ /* 0x000ea20008000a00 */
[----:B------:R-:W-:Y:S01]  /*1550*/  CS2R R6, SRZ ;  /* 0x0000000000067805 */ /* 0x000fe2000001ff00 */
[----:B--2---:R-:W-:Y:S02]  /*1560*/  IMAD.U32 R4, RZ, RZ, UR4 ;  /* 0x00000004ff047e24 */ /* 0x004fe4000f8e00ff */
[----:B0-----:R-:W-:-:S07]  /*1570*/  IMAD.U32 R5, RZ, RZ, UR5 ;  /* 0x00000005ff057e24 */ /* 0x001fce000f8e00ff */
[----:B------:R-:W-:-:S07]  /*1580*/  LEPC R20, `(.L_x_26) ;  /* 0x000000001014794e */ /* 0x000fce0000000000 */
[----:B-1----:R-:W-:Y:S05]  /*1590*/  CALL.ABS.NOINC R8 ;  /* 0x0000000008007343 */ /* 0x002fea0003c00000 */
.L_x_26:
        /* <DEDUP_REMOVED lines=13> */
.L_x_27:
        /* <DEDUP_REMOVED lines=13> */
.L_x_28:
        /* <DEDUP_REMOVED lines=13> */
.L_x_29:
        /* <DEDUP_REMOVED lines=13> */
.L_x_30:
[----:B------:R0:W1:Y:S01]  /*18e0*/  LDC.64 R8, c[0x4][R17] ;  /* 0x0100000011087b82 */ /* 0x0000620000000a00 */
[----:B------:R-:W2:Y:S01]  /*18f0*/  LDCU.64 UR4, c[0x4][0x10] ;  /* 0x01000200ff0477ac */ /* 0x000ea20008000a00 */
[----:B------:R-:W-:Y:S01]  /*1900*/  CS2R R6, SRZ ;  /* 0x0000000000067805 */ /* 0x000fe2000001ff00 */
[----:B--2---:R-:W-:Y:S02]  /*1910*/  IMAD.U32 R4, RZ, RZ, UR4 ;  /* 0x00000004ff047e24 */ /* 0x004fe4000f8e00ff */
[----:B0-----:R-:W-:-:S07]  /*1920*/  IMAD.U32 R5, RZ, RZ, UR5 ;  /* 0x00000005ff057e24 */ /* 0x001fce000f8e00ff */
[----:B------:R-:W-:-:S07]  /*1930*/  LEPC R20, `(.L_x_31) ;  /* 0x000000001014794e */ /* 0x000fce0000000000 */
[----:B-1----:R-:W-:Y:S05]  /*1940*/  CALL.ABS.NOINC R8 ;  /* 0x0000000008007343 */ /* 0x002fea0003c00000 */
.L_x_31:
        /* <DEDUP_REMOVED lines=13> */
.L_x_32:
        /* <DEDUP_REMOVED lines=13> */
.L_x_33:
        /* <DEDUP_REMOVED lines=13> */
.L_x_34:
        /* <DEDUP_REMOVED lines=13> */
.L_x_35:
[----:B------:R0:W1:Y:S01]  /*1c90*/  LDC.64 R8, c[0x4][R17] ;  /* 0x0100000011087b82 */ /* 0x0000620000000a00 */
[----:B------:R-:W2:Y:S01]  /*1ca0*/  LDCU.64 UR4, c[0x4][0x10] ;  /* 0x01000200ff0477ac */ /* 0x000ea20008000a00 */
[----:B------:R-:W-:Y:S01]  /*1cb0*/  CS2R R6, SRZ ;  /* 0x0000000000067805 */ /* 0x000fe2000001ff00 */
[----:B--2---:R-:W-:Y:S02]  /*1cc0*/  IMAD.U32 R4, RZ, RZ, UR4 ;  /* 0x00000004ff047e24 */ /* 0x004fe4000f8e00ff */
[----:B0-----:R-:W-:-:S07]  /*1cd0*/  IMAD.U32 R5, RZ, RZ, UR5 ;  /* 0x00000005ff057e24 */ /* 0x001fce000f8e00ff */
[----:B------:R-:W-:-:S07]  /*1ce0*/  LEPC R20, `(.L_x_36) ;  /* 0x000000001014794e */ /* 0x000fce0000000000 */
[----:B-1----:R-:W-:Y:S05]  /*1cf0*/  CALL.ABS.NOINC R8 ;  /* 0x0000000008007343 */ /* 0x002fea0003c00000 */
.L_x_36:
        /* <DEDUP_REMOVED lines=13> */
.L_x_37:
        /* <DEDUP_REMOVED lines=13> */
.L_x_38:
        /* <DEDUP_REMOVED lines=13> */
.L_x_39:
        /* <DEDUP_REMOVED lines=13> */
.L_x_40:
[----:B------:R0:W1:Y:S01]  /*2040*/  LDC.64 R2, c[0x4][R17] ;  /* 0x0100000011027b82 */ /* 0x0000620000000a00 */
[----:B------:R-:W2:Y:S01]  /*2050*/  LDCU.64 UR4, c[0x4][0x10] ;  /* 0x01000200ff0477ac */ /* 0x000ea20008000a00 */
[----:B------:R-:W-:Y:S01]  /*2060*/  CS2R R6, SRZ ;  /* 0x0000000000067805 */ /* 0x000fe2000001ff00 */
[----:B--2---:R-:W-:Y:S02]  /*2070*/  IMAD.U32 R4, RZ, RZ, UR4 ;  /* 0x00000004ff047e24 */ /* 0x004fe4000f8e00ff */
[----:B0-----:R-:W-:-:S07]  /*2080*/  IMAD.U32 R5, RZ, RZ, UR5 ;  /* 0x00000005ff057e24 */ /* 0x001fce000f8e00ff */
[----:B------:R-:W-:-:S07]  /*2090*/  LEPC R20, `(.L_x_1) ;  /* 0x000000001014794e */ /* 0x000fce0000000000 */
[----:B-1----:R-:W-:Y:S05]  /*20a0*/  CALL.ABS.NOINC R2 ;  /* 0x0000000002007343 */ /* 0x002fea0003c00000 */
.L_x_1:
[----:B------:R-:W-:Y:S05]  /*20b0*/  BSYNC.RECONVERGENT B6 ;  /* 0x0000000000067941 */ /* 0x000fea0003800200 */
.L_x_0:
[----:B------:R-:W-:-:S03]  /*20c0*/  UMOV UR4, 0xffffffff ;  /* 0xffffffff00047882 */ /* 0x000fc60000000000 */
[----:B------:R-:W-:Y:S05]  /*20d0*/  BRA.DIV UR4, `(.L_x_41) ;  /* 0x0000000204a47947 */ /* 0x000fea000b800000 */
[----:B------:R-:W-:Y:S01]  /*20e0*/  NOP ;  /* 0x0000000000007918 */ /* 0x000fe20000000000 */
.L_x_43:
[----:B------:R-:W0:Y:S01]  /*20f0*/  S2R R6, SR_LANEID ;  /* 0x0000000000067919 */ /* 0x000e220000000000 */
[----:B------:R-:W-:Y:S05]  /*2100*/  WARPSYNC.ALL ;  /* 0x0000000000007948 */ /* 0x000fea0003800000 */
[----:B------:R-:W1:Y:S01]  /*2110*/  S2R R4, SR_CgaCtaId ;  /* 0x0000000000047919 */ /* 0x000e620000008800 */
[----:B------:R-:W2:Y:S01]  /*2120*/  LDCU.64 UR4, c[0x0][0x388] ;  /* 0x00007100ff0477ac */ /* 0x000ea20008000a00 */
[----:B------:R-:W-:Y:S01]  /*2130*/  MOV R3, 0x400 ;  /* 0x0000040000037802 */ /* 0x000fe20000000f00 */
[----:B------:R-:W3:Y:S01]  /*2140*/  S2R R0, SR_SWINHI ;  /* 0x0000000000007919 */ /* 0x000ee20000002f00 */
[----:B------:R-:W-:-:S02]  /*2150*/  MOV R11, RZ ;  /* 0x000000ff000b7202 */ /* 0x000fc40000000f00 */
[----:B0-----:R-:W-:Y:S02]  /*2160*/  SHF.R.U32.HI R10, RZ, 0x2, R6 ;  /* 0x00000002ff0a7819 */ /* 0x001fe40000011606 */
[----:B------:R-:W-:Y:S02]  /*2170*/  LOP3.LUT R2, R6, 0x3, RZ, 0xc0, !PT ;  /* 0x0000000306027812 */ /* 0x000fe400078ec0ff */
[----:B-1----:R-:W-:Y:S01]  /*2180*/  LEA R7, R4, R3, 0x18 ;  /* 0x0000000304077211 */ /* 0x002fe200078ec0ff */
[----:B------:R-:W-:Y:S02]  /*2190*/  IMAD.MOV.U32 R3, RZ, RZ, RZ ;  /* 0x000000ffff037224 */ /* 0x000fe400078e00ff */
[----:B------:R-:W-:-:S04]  /*21a0*/  IMAD.WIDE.U32 R12, R2, 0x8, R10 ;  /* 0x00000008020c7825 */ /* 0x000fc800078e000a */
[----:B------:R-:W-:Y:S01]  /*21b0*/  IMAD.WIDE.U32 R4, R10, 0x4, R2 ;  /* 0x000000040a047825 */ /* 0x000fe200078e0002 */
[----:B------:R-:W-:Y:S02]  /*21c0*/  MOV R2, R7 ;  /* 0x0000000700027202 */ /* 0x000fe40000000f00 */
[----:B---3--:R-:W-:Y:S02]  /*21d0*/  MOV R3, R0 ;  /* 0x0000000000037202 */ /* 0x008fe40000000f00 */
[----:B------:R-:W-:Y:S02]  /*21e0*/  LEA R8, P0, R4, R2, 0x3 ;  /* 0x0000000204087211 */ /* 0x000fe400078018ff */
[----:B--2---:R-:W-:Y:S02]  /*21f0*/  LEA R2, P1, R12, UR4, 0x3 ;  /* 0x000000040c027c11 */ /* 0x004fe4000f8218ff */
[----:B------:R-:W-:Y:S02]  /*2200*/  LEA.HI.X R9, R4, R3, R5, 0x3, P0 ;  /* 0x0000000304097211 */ /* 0x000fe400000f1c05 */
[----:B------:R-:W-:Y:S01]  /*2210*/  LEA.HI.X R3, R12, UR5, R13, 0x3, P1 ;  /* 0x000000050c037c11 */ /* 0x000fe200088f1c0d */
[----:B------:R-:W0:Y:S03]  /*2220*/  LDCU.64 UR4, c[0x0][0x390] ;  /* 0x00007200ff0477ac */ /* 0x000e260008000a00 */
[----:B------:R-:W2:Y:S04]  /*2230*/  LD.E.64 R8, desc[UR36][R8.64] ;  /* 0x0000002408087980 */ /* 0x000ea8000c101b00 */
[----:B------:R-:W2:Y:S01]  /*2240*/  LD.E.64 R4, desc[UR36][R2.64] ;  /* 0x0000002402047980 */ /* 0x000ea2000c101b00 */
[----:B------:R-:W-:Y:S01]  /*2250*/  SHF.L.U32 R6, R6, 0x1, RZ ;  /* 0x0000000106067819 */ /* 0x000fe200000006ff */
[----:B------:R-:W-:-:S03]  /*2260*/  IMAD.MOV.U32 R13, RZ, RZ, RZ ;  /* 0x000000ffff0d7224 */ /* 0x000fc600078e00ff */
[----:B------:R-:W-:-:S05]  /*2270*/  LOP3.LUT R12, R6, 0x6, RZ, 0xe2, !PT ;  /* 0x00000006060c7812 */ /* 0x000fca00078ee2ff */
[----:B------:R-:W-:-:S03]  /*2280*/  IMAD.WIDE.U32 R12, R10, 0x8, R12 ;  /* 0x000000080a0c7825 */ /* 0x000fc600078e000c */
[----:B0-----:R-:W-:-:S04]  /*2290*/  LEA R10, P0, R12, UR4, 0x3 ;  /* 0x000000040c0a7c11 */ /* 0x001fc8000f8018ff */
[----:B------:R-:W-:Y:S01]  /*22a0*/  LEA.HI.X R11, R12, UR5, R13, 0x3, P0 ;  /* 0x000000050c0b7c11 */ /* 0x000fe200080f1c0d */
[C---:B--2---:R-:W0:Y:S04]  /*22b0*/  DMMA.8x8x4 R4, R8.reuse, R4, RZ ;  /* 0x000000040804723f */ /* 0x044e2800000000ff */
[----:B0-----:R0:W-:Y:S04]  /*22c0*/  ST.E.128 desc[UR36][R10.64], R4 ;  /* 0x000000040a007985 */ /* 0x0011e8000c101d24 */
[----:B------:R-:W0:Y:S08]  /*22d0*/  LD.E.64 R12, desc[UR36][R2.64] ;  /* 0x00000024020c7980 */ /* 0x000e30000c101b00 */
[C---:B0-----:R-:W0:Y:S02]  /*22e0*/  DMMA.8x8x4 R4, R8.reuse, R12, R4 ;  /* 0x0000000c0804723f */ /* 0x041e240000000004 */
[----:B0-----:R0:W-:Y:S04]  /*22f0*/  ST.E.128 desc[UR36][R10.64], R4 ;  /* 0x000000040a007985 */ /* 0x0011e8000c101d24 */
[----:B------:R-:W0:Y:S10]  /*2300*/  LD.E.64 R12, desc[UR36][R2.64] ;  /* 0x00000024020c7980 */ /* 0x000e34000c101b00 */
[C---:B0-----:R-:W0:Y:S02]  /*2310*/  DMMA.8x8x4 R4, R8.reuse, R12, R4 ;  /* 0x0000000c0804723f */ /* 0x041e240000000004 */
[----:B0-----:R0:W-:Y:S04]  /*2320*/  ST.E.128 desc[UR36][R10.64], R4 ;  /* 0x000000040a007985 */ /* 0x0011e8000c101d24 */
[----:B------:R-:W0:Y:S10]  /*2330*/  LD.E.64 R2, desc[UR36][R2.64] ;  /* 0x0000002402027980 */ /* 0x000e34000c101b00 */
[----:B0-----:R-:W0:Y:S02]  /*2340*/  DMMA.8x8x4 R4, R8, R2, R4 ;  /* 0x000000020804723f */ /* 0x001e240000000004 */
[----:B0-----:R-:W-:Y:S01]  /*2350*/  ST.E.128 desc[UR36][R10.64], R4 ;  /* 0x000000040a007985 */ /* 0x001fe2000c101d24 */
[----:B------:R-:W-:Y:S05]  /*2360*/  EXIT ;  /* 0x000000000000794d */ /* 0x000fea0003800000 */
.L_x_41:
[----:B------:R-:W-:-:S07]  /*2370*/  MOV R15, 0xffffffff ;  /* 0xffffffff000f7802 */ /* 0x000fce0000000f00 */
[----:B------:R-:W-:Y:S05]  /*2380*/  WARPSYNC.COLLECTIVE R15, `(.L_x_42) ;  /* 0x000000000f087348 */ /* 0x000fea0003c00000 */
[----:B------:R-:W-:Y:S01]  /*2390*/  NOP ;  /* 0x0000000000007918 */ /* 0x000fe20000000000 */
[----:B------:R-:W-:Y:S05]  /*23a0*/  ENDCOLLECTIVE ;  /* 0x000000000000791b */ /* 0x000fea0003800000 */
.L_x_42:
[----:B------:R-:W-:Y:S05]  /*23b0*/  BRA `(.L_x_43) ;  /* 0xfffffffc004c7947 */ /* 0x000fea000383ffff */
.L_x_44:
[----:B------:R-:W-:-:S00]  /*23c0*/  BRA `(.L_x_44) ;  /* 0xfffffffc00fc7947 */ /* 0x000fc0000383ffff */
[----:B------:R-:W-:-:S00]  /*23d0*/  NOP ;  /* 0x0000000000007918 */ /* 0x000fc00000000000 */
        /* <DEDUP_REMOVED lines=10> */
.L_x_45:


//--------------------- .nv.global.init           --------------------------
	.section	.nv.global.init,"aw",@progbits
.nv.global.init:
	.type		$str$1,@object
	.size		$str$1,($str - $str$1)
$str$1:
        /*0000*/ 	.byte	0x0a, 0x00
	.type		$str,@object
	.size		$str,(.L_0 - $str)
$str:
        /*0002*/ 	.byte	0x25, 0x6c, 0x66, 0x20, 0x00
.L_0:


//--------------------- .nv.shared._Z8wmma_kerPdS_S_ --------------------------
	.section	.nv.shared._Z8wmma_kerPdS_S_,"aw",@nobits
	.sectionflags	@""
	.align	8
.nv.shared._Z8wmma_kerPdS_S_:
	.zero		1280


//--------------------- .nv.shared.reserved.0     --------------------------
	.section	.nv.shared.reserved.0,"aw",@nobits
	.weak		__nv_reservedSMEM_offset_0_alias
	.size		__nv_reservedSMEM_offset_0_alias, 0, 64
	.other		__nv_reservedSMEM_offset_0_alias,@"STO_CUDA_RESERVED_SHARED STV_DEFAULT"
__nv_reservedSMEM_offset_0_alias:
	.zero		0
	.zero		64


//--------------------- .nv.constant0._Z8wmma_kerPdS_S_ --------------------------
	.section	.nv.constant0._Z8wmma_kerPdS_S_,"a",@progbits
	.sectionflags	@""
	.align	4
.nv.constant0._Z8wmma_kerPdS_S_:
	.zero		920


//--------------------- SYMBOLS --------------------------

	.type		.nv.reservedSmem.offset0,@object
	.size		.nv.reservedSmem.offset0,0x4
	.type		.nv.reservedSmem.cap,@object
	.size		.nv.reservedSmem.cap,0x4
	.type		vprintf,@function
